	.headerflags	@"EF_CUDA_TEXMODE_UNIFIED EF_CUDA_64BIT_ADDRESS EF_CUDA_ACCELERATORS EF_CUDA_SM90 EF_CUDA_VIRTUAL_SM(EF_CUDA_SM90)"
	.elftype	@"ET_EXEC"


//--------------------- .nv.info                  --------------------------
	.section	.nv.info,"",@"SHT_CUDA_INFO"
	.align	4


	//----- nvinfo : EIATTR_REGCOUNT
	.align		4
        /*0000*/ 	.byte	0x04, 0x2f
        /*0002*/ 	.short	(.L_1 - .L_0)
	.align		4
.L_0:
        /*0004*/ 	.word	index@(triton_poi_fused_7)
        /*0008*/ 	.word	0x0000001c


	//----- nvinfo : EIATTR_MIN_STACK_SIZE
	.align		4
.L_1:
        /*000c*/ 	.byte	0x04, 0x12
        /*000e*/ 	.short	(.L_3 - .L_2)
	.align		4
.L_2:
        /*0010*/ 	.word	index@(triton_poi_fused_7)
        /*0014*/ 	.word	0x00000000


	//----- nvinfo : EIATTR_FRAME_SIZE
	.align		4
.L_3:
        /*0018*/ 	.byte	0x04, 0x11
        /*001a*/ 	.short	(.L_5 - .L_4)
	.align		4
.L_4:
        /*001c*/ 	.word	index@(triton_poi_fused_7)
        /*0020*/ 	.word	0x00000000


	//----- nvinfo : EIATTR_MIN_STACK_SIZE
	.align		4
.L_5:
        /*0024*/ 	.byte	0x04, 0x12
        /*0026*/ 	.short	(.L_7 - .L_6)
	.align		4
.L_6:
        /*0028*/ 	.word	index@(triton_poi_fused_7)
        /*002c*/ 	.word	0x00000000
.L_7:


//--------------------- .nv.info.triton_poi_fused_7 --------------------------
	.section	.nv.info.triton_poi_fused_7,"",@"SHT_CUDA_INFO"
	.sectionflags	@""
	.align	4


	//----- nvinfo : EIATTR_CUDA_API_VERSION
	.align		4
        /*0000*/ 	.byte	0x04, 0x37
        /*0002*/ 	.short	(.L_9 - .L_8)
.L_8:
        /*0004*/ 	.word	0x0000007c


	//----- nvinfo : EIATTR_KPARAM_INFO
	.align		4
.L_9:
        /*0008*/ 	.byte	0x04, 0x17
        /*000a*/ 	.short	(.L_11 - .L_10)
.L_10:
        /*000c*/ 	.word	0x00000000
        /*0010*/ 	.short	0x0003
        /*0012*/ 	.short	0x0014
        /*0014*/ 	.byte	0x00, 0xf0, 0x11, 0x00


	//----- nvinfo : EIATTR_KPARAM_INFO
	.align		4
.L_11:
        /*0018*/ 	.byte	0x04, 0x17
        /*001a*/ 	.short	(.L_13 - .L_12)
.L_12:
        /*001c*/ 	.word	0x00000000
        /*0020*/ 	.short	0x0002
        /*0022*/ 	.short	0x0010
        /*0024*/ 	.byte	0x00, 0xf0, 0x11, 0x00


	//----- nvinfo : EIATTR_KPARAM_INFO
	.align		4
.L_13:
        /*0028*/ 	.byte	0x04, 0x17
        /*002a*/ 	.short	(.L_15 - .L_14)
.L_14:
        /*002c*/ 	.word	0x00000000
        /*0030*/ 	.short	0x0001
        /*0032*/ 	.short	0x0008
        /*0034*/ 	.byte	0x00, 0xf4, 0x21, 0x00


	//----- nvinfo : EIATTR_KPARAM_INFO
	.align		4
.L_15:
        /*0038*/ 	.byte	0x04, 0x17
        /*003a*/ 	.short	(.L_17 - .L_16)
.L_16:
        /*003c*/ 	.word	0x00000000
        /*0040*/ 	.short	0x0000
        /*0042*/ 	.short	0x0000
        /*0044*/ 	.byte	0x00, 0xf4, 0x21, 0x00


	//----- nvinfo : EIATTR_SPARSE_MMA_MASK
	.align		4
.L_17:
        /*0048*/ 	.byte	0x03, 0x50
        /*004a*/ 	.short	0x0000


	//----- nvinfo : EIATTR_MAXREG_COUNT
	.align		4
        /*004c*/ 	.byte	0x03, 0x1b
        /*004e*/ 	.short	0x00ff


	//----- nvinfo : EIATTR_EXIT_INSTR_OFFSETS
	.align		4
        /*0050*/ 	.byte	0x04, 0x1c
        /*0052*/ 	.short	(.L_19 - .L_18)


	//   ....[0]....
.L_18:
        /*0054*/ 	.word	0x000006d0


	//   ....[1]....
        /*0058*/ 	.word	0x00000720


	//----- nvinfo : EIATTR_REQNTID
	.align		4
.L_19:
        /*005c*/ 	.byte	0x04, 0x10
        /*005e*/ 	.short	(.L_21 - .L_20)
.L_20:
        /*0060*/ 	.word	0x00000100
        /*0064*/ 	.word	0x00000001
        /*0068*/ 	.word	0x00000001


	//----- nvinfo : EIATTR_CBANK_PARAM_SIZE
	.align		4
.L_21:
        /*006c*/ 	.byte	0x03, 0x19
        /*006e*/ 	.short	0x0018


	//----- nvinfo : EIATTR_PARAM_CBANK
	.align		4
        /*0070*/ 	.byte	0x04, 0x0a
        /*0072*/ 	.short	(.L_23 - .L_22)
	.align		4
.L_22:
        /*0074*/ 	.word	index@(.nv.constant0.triton_poi_fused_7)
        /*0078*/ 	.short	0x0210
        /*007a*/ 	.short	0x0018


	//----- nvinfo : EIATTR_SW_WAR
	.align		4
.L_23:
        /*007c*/ 	.byte	0x04, 0x36
        /*007e*/ 	.short	(.L_25 - .L_24)
.L_24:
        /*0080*/ 	.word	0x00000008
.L_25:


//--------------------- .nv.callgraph             --------------------------
	.section	.nv.callgraph,"",@"SHT_CUDA_CALLGRAPH"
	.align	4
	.sectionentsize	8
	.align		4
        /*0000*/ 	.word	0x00000000
	.align		4
        /*0004*/ 	.word	0xffffffff
	.align		4
        /*0008*/ 	.word	0x00000000
	.align		4
        /*000c*/ 	.word	0xfffffffe
	.align		4
        /*0010*/ 	.word	0x00000000
	.align		4
        /*0014*/ 	.word	0xfffffffd
	.align		4
        /*0018*/ 	.word	0x00000000
	.align		4
        /*001c*/ 	.word	0xfffffffc


//--------------------- .text.triton_poi_fused_7  --------------------------
	.section	.text.triton_poi_fused_7,"ax",@progbits
	.sectionflags	@"SHF_BARRIERS=1"
	.align	128
        .global         triton_poi_fused_7
        .type           triton_poi_fused_7,@function
        .size           triton_poi_fused_7,(.L_x_1 - triton_poi_fused_7)
        .other          triton_poi_fused_7,@"STO_CUDA_ENTRY STV_DEFAULT"
triton_poi_fused_7:
.text.triton_poi_fused_7:
[----:B------:R-:W0:Y:S01]  /*0000*/  LDC R1, c[0x0][0x28] ;  /* 0x00000a00ff017b82 */ /* 0x000e220000000800 */
[----:B------:R-:W1:Y:S07]  /*0010*/  S2R R14, SR_CTAID.Z ;  /* 0x00000000000e7919 */ /* 0x000e6e0000002700 */
[----:B------:R-:W1:Y:S01]  /*0020*/  S2UR UR4, SR_CTAID.Y ;  /* 0x00000000000479c3 */ /* 0x000e620000002600 */
[----:B------:R-:W-:Y:S01]  /*0030*/  CS2R R18, SRZ ;  /* 0x0000000000127805 */ /* 0x000fe2000001ff00 */
[----:B------:R-:W-:Y:S01]  /*0040*/  ULDC.64 UR6, c[0x0][0x208] ;  /* 0x0000820000067ab9 */ /* 0x000fe20000000a00 */
[----:B------:R-:W2:Y:S01]  /*0050*/  S2R R15, SR_TID.X ;  /* 0x00000000000f7919 */ /* 0x000ea20000002100 */
[----:B------:R-:W3:Y:S04]  /*0060*/  S2R R0, SR_CTAID.X ;  /* 0x0000000000007919 */ /* 0x000ee80000002500 */
[----:B------:R-:W1:Y:S08]  /*0070*/  LDC R3, c[0x0][0x10] ;  /* 0x00000400ff037b82 */ /* 0x000e700000000800 */
[----:B------:R-:W4:Y:S01]  /*0080*/  LDC.64 R16, c[0x0][0x210] ;  /* 0x00008400ff107b82 */ /* 0x000f220000000a00 */
[----:B-1----:R-:W-:Y:S01]  /*0090*/  IMAD R14, R14, R3, UR4 ;  /* 0x000000040e0e7e24 */ /* 0x002fe2000f8e0203 */
[----:B--2---:R-:W-:-:S03]  /*00a0*/  SHF.R.U32.HI R5, RZ, 0x5, R15 ;  /* 0x00000005ff057819 */ /* 0x004fc6000001160f */
[----:B------:R-:W-:Y:S02]  /*00b0*/  IMAD.SHL.U32 R14, R14, 0x40, RZ ;  /* 0x000000400e0e7824 */ /* 0x000fe400078e00ff */
[----:B---3--:R-:W-:Y:S01]  /*00c0*/  IMAD.SHL.U32 R0, R0, 0x20, RZ ;  /* 0x0000002000007824 */ /* 0x008fe200078e00ff */
[----:B------:R-:W-:-:S04]  /*00d0*/  SGXT.U32 R5, R5, 0x3 ;  /* 0x000000030505781a */ /* 0x000fc80000000000 */
[----:B------:R-:W-:Y:S02]  /*00e0*/  LOP3.LUT R3, R0, 0x1f, R15, 0xf8, !PT ;  /* 0x0000001f00037812 */ /* 0x000fe400078ef80f */
[----:B------:R-:W-:Y:S02]  /*00f0*/  LOP3.LUT R2, R14, R5, RZ, 0xfc, !PT ;  /* 0x000000050e027212 */ /* 0x000fe400078efcff */
[----:B------:R-:W-:Y:S02]  /*0100*/  ISETP.GE.AND P0, PT, R3, 0x31, PT ;  /* 0x000000310300780c */ /* 0x000fe40003f06270 */
[----:B------:R-:W-:Y:S01]  /*0110*/  LOP3.LUT R4, R14, 0x8, R5, 0xfe, !PT ;  /* 0x000000080e047812 */ /* 0x000fe200078efe05 */
[C---:B------:R-:W-:Y:S01]  /*0120*/  IMAD R7, R2.reuse, 0x31, R3 ;  /* 0x0000003102077824 */ /* 0x040fe200078e0203 */
[----:B------:R-:W-:Y:S02]  /*0130*/  ISETP.LT.AND P1, PT, R2, 0x200000, !P0 ;  /* 0x002000000200780c */ /* 0x000fe40004721270 */
[----:B------:R-:W-:Y:S01]  /*0140*/  ISETP.LT.AND P2, PT, R4, 0x200000, !P0 ;  /* 0x002000000400780c */ /* 0x000fe20004741270 */
[----:B------:R-:W-:Y:S01]  /*0150*/  VIADD R3, R7, 0x188 ;  /* 0x0000018807037836 */ /* 0x000fe20000000000 */
[----:B------:R-:W-:-:S02]  /*0160*/  LOP3.LUT R2, R14, 0x10, R5, 0xfe, !PT ;  /* 0x000000100e027812 */ /* 0x000fc400078efe05 */
[----:B------:R-:W-:Y:S02]  /*0170*/  LOP3.LUT R4, R14, 0x18, R5, 0xfe, !PT ;  /* 0x000000180e047812 */ /* 0x000fe400078efe05 */
[----:B------:R-:W-:Y:S02]  /*0180*/  LOP3.LUT R6, R14, 0x20, R5, 0xfe, !PT ;  /* 0x000000200e067812 */ /* 0x000fe400078efe05 */
[----:B------:R-:W-:Y:S01]  /*0190*/  ISETP.LT.AND P6, PT, R2, 0x200000, !P0 ;  /* 0x002000000200780c */ /* 0x000fe200047c1270 */
[----:B----4-:R-:W-:Y:S01]  /*01a0*/  IMAD.WIDE R2, R3, 0x4, R16 ;  /* 0x0000000403027825 */ /* 0x010fe200078e0210 */
[----:B------:R-:W-:Y:S02]  /*01b0*/  ISETP.LT.AND P5, PT, R4, 0x200000, !P0 ;  /* 0x002000000400780c */ /* 0x000fe400047a1270 */
[----:B------:R-:W-:Y:S02]  /*01c0*/  ISETP.LT.AND P4, PT, R6, 0x200000, !P0 ;  /* 0x002000000600780c */ /* 0x000fe40004781270 */
[----:B------:R-:W-:Y:S01]  /*01d0*/  LOP3.LUT R4, R14, 0x28, R5, 0xfe, !PT ;  /* 0x000000280e047812 */ /* 0x000fe200078efe05 */
[----:B------:R1:W2:Y:S01]  /*01e0*/  @P2 LDG.E.EL R18, desc[UR6][R2.64] ;  /* 0x0000000602122981 */ /* 0x0002a2000c2e1900 */
[----:B------:R-:W-:-:S02]  /*01f0*/  LOP3.LUT R6, R14, 0x30, R5, 0xfe, !PT ;  /* 0x000000300e067812 */ /* 0x000fc400078efe05 */
[----:B------:R-:W-:Y:S02]  /*0200*/  LOP3.LUT R5, R14, 0x38, R5, 0xfe, !PT ;  /* 0x000000380e057812 */ /* 0x000fe400078efe05 */
[----:B------:R-:W-:Y:S02]  /*0210*/  ISETP.LT.AND P3, PT, R4, 0x200000, !P0 ;  /* 0x002000000400780c */ /* 0x000fe40004761270 */
[----:B------:R-:W-:Y:S01]  /*0220*/  ISETP.LT.AND P2, PT, R6, 0x200000, !P0 ;  /* 0x002000000600780c */ /* 0x000fe20004741270 */
[----:B------:R-:W-:Y:S01]  /*0230*/  VIADD R13, R7, 0x310 ;  /* 0x00000310070d7836 */ /* 0x000fe20000000000 */
[----:B------:R-:W-:Y:S01]  /*0240*/  ISETP.LT.AND P0, PT, R5, 0x200000, !P0 ;  /* 0x002000000500780c */ /* 0x000fe20004701270 */
[C---:B------:R-:W-:Y:S02]  /*0250*/  VIADD R11, R7.reuse, 0x498 ;  /* 0x00000498070b7836 */ /* 0x040fe40000000000 */
[C---:B------:R-:W-:Y:S02]  /*0260*/  VIADD R9, R7.reuse, 0x620 ;  /* 0x0000062007097836 */ /* 0x040fe40000000000 */
[----:B------:R-:W-:-:S02]  /*0270*/  VIADD R5, R7, 0x7a8 ;  /* 0x000007a807057836 */ /* 0x000fc40000000000 */
[C---:B------:R-:W-:Y:S02]  /*0280*/  VIADD R21, R7.reuse, 0x930 ;  /* 0x0000093007157836 */ /* 0x040fe40000000000 */
[C---:B------:R-:W-:Y:S02]  /*0290*/  VIADD R23, R7.reuse, 0xab8 ;  /* 0x00000ab807177836 */ /* 0x040fe40000000000 */
[----:B------:R-:W-:Y:S01]  /*02a0*/  IMAD.WIDE R6, R7, 0x4, R16 ;  /* 0x0000000407067825 */ /* 0x000fe200078e0210 */
[----:B------:R-:W-:-:S03]  /*02b0*/  CS2R R24, SRZ ;  /* 0x0000000000187805 */ /* 0x000fc6000001ff00 */
[----:B------:R-:W-:-:S03]  /*02c0*/  IMAD.WIDE R12, R13, 0x4, R16 ;  /* 0x000000040d0c7825 */ /* 0x000fc600078e0210 */
[----:B------:R-:W3:Y:S01]  /*02d0*/  @P1 LDG.E.EL R24, desc[UR6][R6.64] ;  /* 0x0000000606181981 */ /* 0x000ee2000c2e1900 */
[----:B------:R-:W-:-:S03]  /*02e0*/  IMAD.WIDE R10, R11, 0x4, R16 ;  /* 0x000000040b0a7825 */ /* 0x000fc600078e0210 */
[----:B------:R4:W5:Y:S01]  /*02f0*/  @P6 LDG.E.EL R19, desc[UR6][R12.64] ;  /* 0x000000060c136981 */ /* 0x000962000c2e1900 */
[----:B------:R-:W-:-:S04]  /*0300*/  IMAD.WIDE R8, R9, 0x4, R16 ;  /* 0x0000000409087825 */ /* 0x000fc800078e0210 */
[----:B------:R-:W-:-:S04]  /*0310*/  IMAD.WIDE R4, R5, 0x4, R16 ;  /* 0x0000000405047825 */ /* 0x000fc800078e0210 */
[----:B-1----:R-:W-:Y:S01]  /*0320*/  IMAD.WIDE R2, R21, 0x4, R16 ;  /* 0x0000000415027825 */ /* 0x002fe200078e0210 */
[----:B------:R-:W-:-:S03]  /*0330*/  CS2R R20, SRZ ;  /* 0x0000000000147805 */ /* 0x000fc6000001ff00 */
[----:B------:R-:W-:Y:S01]  /*0340*/  IMAD.WIDE R16, R23, 0x4, R16 ;  /* 0x0000000417107825 */ /* 0x000fe200078e0210 */
[----:B------:R-:W-:Y:S02]  /*0350*/  CS2R R22, SRZ ;  /* 0x0000000000167805 */ /* 0x000fe4000001ff00 */
[----:B------:R-:W5:Y:S04]  /*0360*/  @P5 LDG.E.EL R20, desc[UR6][R10.64] ;  /* 0x000000060a145981 */ /* 0x000f68000c2e1900 */
[----:B------:R1:W5:Y:S04]  /*0370*/  @P4 LDG.E.EL R21, desc[UR6][R8.64] ;  /* 0x0000000608154981 */ /* 0x000368000c2e1900 */
[----:B------:R-:W5:Y:S04]  /*0380*/  @P3 LDG.E.EL R23, desc[UR6][R4.64] ;  /* 0x0000000604173981 */ /* 0x000f68000c2e1900 */
[----:B------:R1:W5:Y:S04]  /*0390*/  @P2 LDG.E.EL R22, desc[UR6][R2.64] ;  /* 0x0000000602162981 */ /* 0x000368000c2e1900 */
[----:B------:R-:W5:Y:S01]  /*03a0*/  @P0 LDG.E.EL R25, desc[UR6][R16.64] ;  /* 0x0000000610190981 */ /* 0x000f62000c2e1900 */
[----:B----4-:R-:W1:Y:S01]  /*03b0*/  S2R R13, SR_TID.X ;  /* 0x00000000000d7919 */ /* 0x010e620000002100 */
[----:B------:R-:W4:Y:S01]  /*03c0*/  S2UR UR5, SR_CgaCtaId ;  /* 0x00000000000579c3 */ /* 0x000f220000008800 */
[----:B------:R-:W-:-:S02]  /*03d0*/  UMOV UR4, 0x400 ;  /* 0x0000040000047882 */ /* 0x000fc40000000000 */
[----:B----4-:R-:W-:Y:S01]  /*03e0*/  UPRMT UR4, UR5, 0x654, UR4 ;  /* 0x0000065405047896 */ /* 0x010fe20008000004 */
[----:B01----:R-:W-:Y:S01]  /*03f0*/  IMAD.SHL.U32 R8, R13, 0x40, RZ ;  /* 0x000000400d087824 */ /* 0x003fe200078e00ff */
[----:B------:R-:W-:-:S04]  /*0400*/  SHF.R.U32.HI R10, RZ, 0x5, R13 ;  /* 0x00000005ff0a7819 */ /* 0x000fc8000001160d */
[----:B------:R-:W-:Y:S02]  /*0410*/  SGXT.U32 R9, R10, 0x3 ;  /* 0x000000030a09781a */ /* 0x000fe40000000000 */
[----:B------:R-:W-:-:S04]  /*0420*/  LOP3.LUT R8, R8, 0x7c0, RZ, 0xc0, !PT ;  /* 0x000007c008087812 */ /* 0x000fc800078ec0ff */
[C---:B------:R-:W-:Y:S02]  /*0430*/  LOP3.LUT R2, R8.reuse, R9, RZ, 0xfc, !PT ;  /* 0x0000000908027212 */ /* 0x040fe400078efcff */
[----:B------:R-:W-:-:S05]  /*0440*/  LEA.HI R3, R8, UR4, RZ, 0x1e ;  /* 0x0000000408037c11 */ /* 0x000fca000f8ff0ff */
[----:B------:R-:W-:Y:S01]  /*0450*/  IMAD R12, R2, 0x4, R3 ;  /* 0x00000004020c7824 */ /* 0x000fe200078e0203 */
[C---:B------:R-:W-:Y:S01]  /*0460*/  LOP3.LUT R2, R13.reuse, 0xf0, RZ, 0xc0, !PT ;  /* 0x000000f00d027812 */ /* 0x040fe200078ec0ff */
[----:B------:R-:W-:-:S04]  /*0470*/  IMAD.SHL.U32 R8, R13, 0x4, RZ ;  /* 0x000000040d087824 */ /* 0x000fc800078e00ff */
[----:B------:R-:W-:Y:S01]  /*0480*/  VIADD R3, R2, UR4 ;  /* 0x0000000402037c36 */ /* 0x000fe20008000000 */
[----:B------:R-:W-:-:S05]  /*0490*/  LOP3.LUT R8, R8, 0x3fc, RZ, 0xc0, !PT ;  /* 0x000003fc08087812 */ /* 0x000fca00078ec0ff */
[----:B------:R-:W-:Y:S02]  /*04a0*/  IMAD R4, R8, 0x4, R3 ;  /* 0x0000000408047824 */ /* 0x000fe400078e0203 */
[----:B------:R-:W-:-:S05]  /*04b0*/  IMAD.SHL.U32 R3, R15, 0x4, RZ ;  /* 0x000000040f037824 */ /* 0x000fca00078e00ff */
[----:B------:R-:W-:Y:S02]  /*04c0*/  LOP3.LUT R14, R14, 0x3c, R3, 0xf8, !PT ;  /* 0x0000003c0e0e7812 */ /* 0x000fe400078ef803 */
[----:B------:R-:W0:Y:S02]  /*04d0*/  LDC.64 R2, c[0x0][0x218] ;  /* 0x00008600ff027b82 */ /* 0x000e240000000a00 */
[----:B------:R-:W-:-:S04]  /*04e0*/  SHF.R.S32.HI R9, RZ, 0x1f, R14 ;  /* 0x0000001fff097819 */ /* 0x000fc8000001140e */
[----:B------:R-:W-:Y:S02]  /*04f0*/  LEA.HI R10, R9, R14, RZ, 0x9 ;  /* 0x0000000e090a7211 */ /* 0x000fe400078f48ff */
[----:B------:R-:W-:Y:S02]  /*0500*/  SHF.R.U32.HI R9, RZ, 0x4, R15 ;  /* 0x00000004ff097819 */ /* 0x000fe4000001160f */
[----:B------:R-:W-:Y:S02]  /*0510*/  LOP3.LUT R11, R10, 0xfffffe00, RZ, 0xc0, !PT ;  /* 0xfffffe000a0b7812 */ /* 0x000fe400078ec0ff */
[----:B------:R-:W-:Y:S02]  /*0520*/  SGXT.U32 R9, R9, 0x4 ;  /* 0x000000040909781a */ /* 0x000fe40000000000 */
[----:B------:R-:W-:Y:S02]  /*0530*/  SHF.R.S32.HI R10, RZ, 0x9, R10 ;  /* 0x00000009ff0a7819 */ /* 0x000fe4000001140a */
[----:B------:R-:W-:Y:S01]  /*0540*/  LOP3.LUT R9, R0, R9, RZ, 0xfc, !PT ;  /* 0x0000000900097212 */ /* 0x000fe200078efcff */
[C---:B------:R-:W-:Y:S01]  /*0550*/  IMAD.IADD R11, R14.reuse, 0x1, -R11 ;  /* 0x000000010e0b7824 */ /* 0x040fe200078e0a0b */
[----:B------:R-:W-:-:S02]  /*0560*/  ISETP.GE.AND P0, PT, R14, 0x200000, PT ;  /* 0x002000000e00780c */ /* 0x000fc40003f06270 */
[C---:B------:R-:W-:Y:S02]  /*0570*/  LOP3.LUT R0, R9.reuse, 0x10, RZ, 0xfc, !PT ;  /* 0x0000001009007812 */ /* 0x040fe400078efcff */
[----:B------:R-:W-:Y:S02]  /*0580*/  LOP3.LUT R13, R8, 0x400, RZ, 0xfc, !PT ;  /* 0x00000400080d7812 */ /* 0x000fe400078efcff */
[----:B------:R-:W-:Y:S02]  /*0590*/  ISETP.LT.AND P1, PT, R9, 0x31, !P0 ;  /* 0x000000310900780c */ /* 0x000fe40004721270 */
[----:B------:R-:W-:Y:S02]  /*05a0*/  ISETP.LT.AND P0, PT, R0, 0x31, !P0 ;  /* 0x000000310000780c */ /* 0x000fe40004701270 */
[----:B------:R-:W-:-:S04]  /*05b0*/  SHF.R.U32.HI R13, RZ, 0x2, R13 ;  /* 0x00000002ff0d7819 */ /* 0x000fc8000001160d */
[----:B------:R-:W-:-:S05]  /*05c0*/  LOP3.LUT R13, R13, 0x1f0, RZ, 0xc0, !PT ;  /* 0x000001f00d0d7812 */ /* 0x000fca00078ec0ff */
[----:B------:R-:W-:-:S04]  /*05d0*/  VIADD R13, R13, UR4 ;  /* 0x000000040d0d7c36 */ /* 0x000fc80008000000 */
[----:B------:R-:W-:Y:S01]  /*05e0*/  IMAD R13, R8, 0x4, R13 ;  /* 0x00000004080d7824 */ /* 0x000fe200078e020d */
[----:B--2---:R-:W-:Y:S04]  /*05f0*/  STS [R12+0x20], R18 ;  /* 0x000020120c007388 */ /* 0x004fe80000000800 */
[----:B---3--:R-:W-:Y:S04]  /*0600*/  STS [R12], R24 ;  /* 0x000000180c007388 */ /* 0x008fe80000000800 */
[----:B-----5:R-:W-:Y:S04]  /*0610*/  STS [R12+0x40], R19 ;  /* 0x000040130c007388 */ /* 0x020fe80000000800 */
[----:B------:R-:W-:Y:S04]  /*0620*/  STS [R12+0x60], R20 ;  /* 0x000060140c007388 */ /* 0x000fe80000000800 */
[----:B------:R-:W-:Y:S04]  /*0630*/  STS [R12+0x80], R21 ;  /* 0x000080150c007388 */ /* 0x000fe80000000800 */
[----:B------:R-:W-:Y:S04]  /*0640*/  STS [R12+0xa0], R23 ;  /* 0x0000a0170c007388 */ /* 0x000fe80000000800 */
[----:B------:R-:W-:Y:S04]  /*0650*/  STS [R12+0xc0], R22 ;  /* 0x0000c0160c007388 */ /* 0x000fe80000000800 */
[----:B------:R1:W-:Y:S01]  /*0660*/  STS [R12+0xe0], R25 ;  /* 0x0000e0190c007388 */ /* 0x0003e20000000800 */
[----:B------:R-:W-:Y:S06]  /*0670*/  BAR.SYNC.DEFER_BLOCKING 0x0 ;  /* 0x0000000000007b1d */ /* 0x000fec0000010000 */
[----:B------:R-:W2:Y:S01]  /*0680*/  LDS.128 R4, [R4] ;  /* 0x0000000004047984 */ /* 0x000ea20000000c00 */
[----:B-1----:R-:W-:-:S04]  /*0690*/  IMAD R12, R10, 0x6200, R11 ;  /* 0x000062000a0c7824 */ /* 0x002fc800078e020b */
[----:B------:R-:W-:-:S04]  /*06a0*/  IMAD R11, R9, 0x200, R12 ;  /* 0x00000200090b7824 */ /* 0x000fc800078e020c */
[----:B0-----:R-:W-:-:S05]  /*06b0*/  IMAD.WIDE R10, R11, 0x4, R2 ;  /* 0x000000040b0a7825 */ /* 0x001fca00078e0202 */
[----:B--2---:R0:W-:Y:S02]  /*06c0*/  @P1 STG.E.128 desc[UR6][R10.64], R4 ;  /* 0x000000040a001986 */ /* 0x0041e4000c101d06 */
[----:B0-----:R-:W-:Y:S05]  /*06d0*/  @!P0 EXIT ;  /* 0x000000000000894d */ /* 0x001fea0003800000 */
[----:B0-----:R-:W0:Y:S01]  /*06e0*/  LDS.128 R8, [R13+0x1000] ;  /* 0x001000000d087984 */ /* 0x001e220000000c00 */
[----:B------:R-:W-:-:S04]  /*06f0*/  IMAD R5, R0, 0x200, R12 ;  /* 0x0000020000057824 */ /* 0x000fc800078e020c */
[----:B------:R-:W-:-:S05]  /*0700*/  IMAD.WIDE R2, R5, 0x4, R2 ;  /* 0x0000000405027825 */ /* 0x000fca00078e0202 */
[----:B0-----:R-:W-:Y:S01]  /*0710*/  STG.E.128 desc[UR6][R2.64], R8 ;  /* 0x0000000802007986 */ /* 0x001fe2000c101d06 */
[----:B------:R-:W-:Y:S05]  /*0720*/  EXIT ;  /* 0x000000000000794d */ /* 0x000fea0003800000 */
.L_x_0:
[----:B------:R-:W-:-:S00]  /*0730*/  BRA `(.L_x_0) ;  /* 0xfffffffc00fc7947 */ /* 0x000fc0000383ffff */
[----:B------:R-:W-:-:S00]  /*0740*/  NOP ;  /* 0x0000000000007918 */ /* 0x000fc00000000000 */
        /* <DEDUP_REMOVED lines=11> */
.L_x_1:


//--------------------- .nv.shared.triton_poi_fused_7 --------------------------
	.section	.nv.shared.triton_poi_fused_7,"aw",@nobits
	.sectionflags	@""
	.align	16
	.zero		1024


//--------------------- .nv.constant0.triton_poi_fused_7 --------------------------
	.section	.nv.constant0.triton_poi_fused_7,"a",@progbits
	.sectionflags	@""
	.align	4
.nv.constant0.triton_poi_fused_7:
	.zero		552
